//
// Generated by NVIDIA NVVM Compiler
//
// Compiler Build ID: CL-36424714
// Cuda compilation tools, release 13.0, V13.0.88
// Based on NVVM 20.0.0
//

.version 9.0
.target sm_100
.address_size 64

	// .globl	_Z3addPiS_S_
.global .attribute(.managed) .align 4 .b8 vector_a[8192];
.global .attribute(.managed) .align 4 .b8 vector_b[8192];
.global .attribute(.managed) .align 4 .b8 vector_c[8192];

.visible .entry _Z3addPiS_S_(
	.param .u64 .ptr .align 1 _Z3addPiS_S__param_0,
	.param .u64 .ptr .align 1 _Z3addPiS_S__param_1,
	.param .u64 .ptr .align 1 _Z3addPiS_S__param_2
)
{
	.reg .b32 	%r<8>;
	.reg .b64 	%rd<11>;

	ld.param.u64 	%rd1, [_Z3addPiS_S__param_0];
	ld.param.u64 	%rd2, [_Z3addPiS_S__param_1];
	ld.param.u64 	%rd3, [_Z3addPiS_S__param_2];
	cvta.to.global.u64 	%rd4, %rd3;
	cvta.to.global.u64 	%rd5, %rd2;
	cvta.to.global.u64 	%rd6, %rd1;
	mov.u32 	%r1, %tid.x;
	mov.u32 	%r2, %ntid.x;
	mov.u32 	%r3, %ctaid.x;
	mad.lo.s32 	%r4, %r2, %r3, %r1;
	mul.wide.s32 	%rd7, %r4, 4;
	add.s64 	%rd8, %rd6, %rd7;
	ld.global.u32 	%r5, [%rd8];
	add.s64 	%rd9, %rd5, %rd7;
	ld.global.u32 	%r6, [%rd9];
	add.s32 	%r7, %r6, %r5;
	add.s64 	%rd10, %rd4, %rd7;
	st.global.u32 	[%rd10], %r7;
	ret;

}


// ===== COMPILED SASS (sm_100) =====

	.target	sm_100

	.elftype	@"ET_EXEC"


//--------------------- .note.nv.tkinfo           --------------------------
	.section	.note.nv.tkinfo,"",@"SHT_NOTE"
	.sectionflags	@"SHF_NOTE_NV_TKINFO"
	.tkinfo
        /*0018*/ 	.word	0x00000002
        /*0030*/ 	.string	""
        /*0030*/ 	.string	"ptxas"
        /*0030*/ 	.string	"Cuda compilation tools, release 13.0, V13.0.88"
        /*0030*/ 	.string	"Build cuda_13.0.r13.0/compiler.36424714_0"
        /*0030*/ 	.string	"-arch sm_100 -m 64 "



//--------------------- .note.nv.cuinfo           --------------------------
	.section	.note.nv.cuinfo,"",@"SHT_NOTE"
	.sectionflags	@"SHF_NOTE_NV_CUINFO"
        /*0018*/ 	.short	0x0002
        /*001a*/ 	.short	0x0064
        /*001c*/ 	.short	0x0082
	.zero		2


//--------------------- .nv.info                  --------------------------
	.section	.nv.info,"",@"SHT_CUDA_INFO"
	.align	4


	//----- nvinfo : EIATTR_REGCOUNT
	.align		4
        /*0000*/ 	.byte	0x04, 0x2f
        /*0002*/ 	.short	(.L_4 - .L_3)
	.align		4
.L_3:
        /*0004*/ 	.word	index@(_Z3addPiS_S_)
        /*0008*/ 	.word	0x0000000c


	//----- nvinfo : EIATTR_FRAME_SIZE
	.align		4
.L_4:
        /*000c*/ 	.byte	0x04, 0x11
        /*000e*/ 	.short	(.L_6 - .L_5)
	.align		4
.L_5:
        /*0010*/ 	.word	index@(_Z3addPiS_S_)
        /*0014*/ 	.word	0x00000000


	//----- nvinfo : EIATTR_MIN_STACK_SIZE
	.align		4
.L_6:
        /*0018*/ 	.byte	0x04, 0x12
        /*001a*/ 	.short	(.L_8 - .L_7)
	.align		4
.L_7:
        /*001c*/ 	.word	index@(_Z3addPiS_S_)
        /*0020*/ 	.word	0x00000000
.L_8:


//--------------------- .nv.compat                --------------------------
	.section	.nv.compat,"",@"SHT_CUDA_COMPAT_INFO"
	.align	4
        /*0000*/ 	.byte	0x02, 0x09, 0x00, 0x00, 0x02, 0x02, 0x01, 0x00, 0x02, 0x05, 0x05, 0x00, 0x03, 0x07, 0x01, 0x01
        /*0010*/ 	.byte	0x02, 0x03, 0x00, 0x00, 0x02, 0x06, 0x01, 0x00, 0x04, 0x0b, 0x08, 0x00, 0x09, 0x00, 0x00, 0x00
        /*0020*/ 	.byte	0x00, 0x00, 0x00, 0x00


//--------------------- .nv.info._Z3addPiS_S_     --------------------------
	.section	.nv.info._Z3addPiS_S_,"",@"SHT_CUDA_INFO"
	.sectionflags	@""
	.align	4


	//----- nvinfo : EIATTR_CUDA_API_VERSION
	.align		4
        /*0000*/ 	.byte	0x04, 0x37
        /*0002*/ 	.short	(.L_10 - .L_9)
.L_9:
        /*0004*/ 	.word	0x00000082


	//----- nvinfo : EIATTR_KPARAM_INFO
	.align		4
.L_10:
        /*0008*/ 	.byte	0x04, 0x17
        /*000a*/ 	.short	(.L_12 - .L_11)
.L_11:
        /*000c*/ 	.word	0x00000000
        /*0010*/ 	.short	0x0002
        /*0012*/ 	.short	0x0010
        /*0014*/ 	.byte	0x00, 0xf5, 0x21, 0x00


	//----- nvinfo : EIATTR_KPARAM_INFO
	.align		4
.L_12:
        /*0018*/ 	.byte	0x04, 0x17
        /*001a*/ 	.short	(.L_14 - .L_13)
.L_13:
        /*001c*/ 	.word	0x00000000
        /*0020*/ 	.short	0x0001
        /*0022*/ 	.short	0x0008
        /*0024*/ 	.byte	0x00, 0xf5, 0x21, 0x00


	//----- nvinfo : EIATTR_KPARAM_INFO
	.align		4
.L_14:
        /*0028*/ 	.byte	0x04, 0x17
        /*002a*/ 	.short	(.L_16 - .L_15)
.L_15:
        /*002c*/ 	.word	0x00000000
        /*0030*/ 	.short	0x0000
        /*0032*/ 	.short	0x0000
        /*0034*/ 	.byte	0x00, 0xf5, 0x21, 0x00


	//----- nvinfo : EIATTR_SPARSE_MMA_MASK
	.align		4
.L_16:
        /*0038*/ 	.byte	0x03, 0x50
        /*003a*/ 	.short	0x0000


	//----- nvinfo : EIATTR_MAXREG_COUNT
	.align		4
        /*003c*/ 	.byte	0x03, 0x1b
        /*003e*/ 	.short	0x00ff


	//----- nvinfo : EIATTR_MERCURY_ISA_VERSION
	.align		4
        /*0040*/ 	.byte	0x03, 0x5f
        /*0042*/ 	.short	0x0101


	//----- nvinfo : EIATTR_VRC_CTA_INIT_COUNT
	.align		4
        /*0044*/ 	.byte	0x02, 0x4a
	.zero		1
	.zero		1


	//----- nvinfo : EIATTR_EXIT_INSTR_OFFSETS
	.align		4
        /*0048*/ 	.byte	0x04, 0x1c
        /*004a*/ 	.short	(.L_18 - .L_17)


	//   ....[0]....
.L_17:
        /*004c*/ 	.word	0x00000100


	//----- nvinfo : EIATTR_CBANK_PARAM_SIZE
	.align		4
.L_18:
        /*0050*/ 	.byte	0x03, 0x19
        /*0052*/ 	.short	0x0018


	//----- nvinfo : EIATTR_PARAM_CBANK
	.align		4
        /*0054*/ 	.byte	0x04, 0x0a
        /*0056*/ 	.short	(.L_20 - .L_19)
	.align		4
.L_19:
        /*0058*/ 	.word	index@(.nv.constant0._Z3addPiS_S_)
        /*005c*/ 	.short	0x0380
        /*005e*/ 	.short	0x0018


	//----- nvinfo : EIATTR_SW_WAR
	.align		4
.L_20:
        /*0060*/ 	.byte	0x04, 0x36
        /*0062*/ 	.short	(.L_22 - .L_21)
.L_21:
        /*0064*/ 	.word	0x00000008
.L_22:


//--------------------- .nv.callgraph             --------------------------
	.section	.nv.callgraph,"",@"SHT_CUDA_CALLGRAPH"
	.align	4
	.sectionentsize	8
	.align		4
        /*0000*/ 	.word	0x00000000
	.align		4
        /*0004*/ 	.word	0xffffffff
	.align		4
        /*0008*/ 	.word	0x00000000
	.align		4
        /*000c*/ 	.word	0xfffffffe
	.align		4
        /*0010*/ 	.word	0x00000000
	.align		4
        /*0014*/ 	.word	0xfffffffd
	.align		4
        /*0018*/ 	.word	0x00000000
	.align		4
        /*001c*/ 	.word	0xfffffffc


//--------------------- .nv.constant4             --------------------------
	.section	.nv.constant4,"a",@progbits
	.align	8
	.align		8
.nv.constant4:
        /*0000*/ 	.dword	vector_a
	.align		8
        /*0008*/ 	.dword	vector_b
	.align		8
        /*0010*/ 	.dword	vector_c


//--------------------- .text._Z3addPiS_S_        --------------------------
	.section	.text._Z3addPiS_S_,"ax",@progbits
	.align	128
        .global         _Z3addPiS_S_
        .type           _Z3addPiS_S_,@function
        .size           _Z3addPiS_S_,(.L_x_1 - _Z3addPiS_S_)
        .other          _Z3addPiS_S_,@"STO_CUDA_ENTRY STV_DEFAULT"
_Z3addPiS_S_:
.text._Z3addPiS_S_:
[----:B------:R-:W-:Y:S01]  /*0000*/  LDC R1, c[0x0][0x37c] ;  /* 0x0000df00ff017b82 */ /* 0x000fe20000000800 */
[----:B------:R-:W0:Y:S07]  /*0010*/  S2R R9, SR_TID.X ;  /* 0x0000000000097919 */ /* 0x000e2e0000002100 */
[----:B------:R-:W1:Y:S01]  /*0020*/  LDC.64 R2, c[0x0][0x380] ;  /* 0x0000e000ff027b82 */ /* 0x000e620000000a00 */
[----:B------:R-:W0:Y:S01]  /*0030*/  LDCU UR6, c[0x0][0x360] ;  /* 0x00006c00ff0677ac */ /* 0x000e220008000800 */
[----:B------:R-:W0:Y:S01]  /*0040*/  S2R R0, SR_CTAID.X ;  /* 0x0000000000007919 */ /* 0x000e220000002500 */
[----:B------:R-:W2:Y:S05]  /*0050*/  LDCU.64 UR4, c[0x0][0x358] ;  /* 0x00006b00ff0477ac */ /* 0x000eaa0008000a00 */
[----:B------:R-:W3:Y:S08]  /*0060*/  LDC.64 R4, c[0x0][0x388] ;  /* 0x0000e200ff047b82 */ /* 0x000ef00000000a00 */
[----:B------:R-:W4:Y:S01]  /*0070*/  LDC.64 R6, c[0x0][0x390] ;  /* 0x0000e400ff067b82 */ /* 0x000f220000000a00 */
[----:B0-----:R-:W-:-:S04]  /*0080*/  IMAD R9, R0, UR6, R9 ;  /* 0x0000000600097c24 */ /* 0x001fc8000f8e0209 */
[----:B-1----:R-:W-:-:S04]  /*0090*/  IMAD.WIDE R2, R9, 0x4, R2 ;  /* 0x0000000409027825 */ /* 0x002fc800078e0202 */
[C---:B---3--:R-:W-:Y:S02]  /*00a0*/  IMAD.WIDE R4, R9.reuse, 0x4, R4 ;  /* 0x0000000409047825 */ /* 0x048fe400078e0204 */
[----:B--2---:R-:W2:Y:S04]  /*00b0*/  LDG.E R2, desc[UR4][R2.64] ;  /* 0x0000000402027981 */ /* 0x004ea8000c1e1900 */
[----:B------:R-:W2:Y:S01]  /*00c0*/  LDG.E R5, desc[UR4][R4.64] ;  /* 0x0000000404057981 */ /* 0x000ea2000c1e1900 */
[----:B----4-:R-:W-:Y:S01]  /*00d0*/  IMAD.WIDE R6, R9, 0x4, R6 ;  /* 0x0000000409067825 */ /* 0x010fe200078e0206 */
[----:B--2---:R-:W-:-:S05]  /*00e0*/  IADD3 R9, PT, PT, R2, R5, RZ ;  /* 0x0000000502097210 */ /* 0x004fca0007ffe0ff */
[----:B------:R-:W-:Y:S01]  /*00f0*/  STG.E desc[UR4][R6.64], R9 ;  /* 0x0000000906007986 */ /* 0x000fe2000c101904 */
[----:B------:R-:W-:Y:S05]  /*0100*/  EXIT ;  /* 0x000000000000794d */ /* 0x000fea0003800000 */
.L_x_0:
[----:B------:R-:W-:-:S00]  /*0110*/  BRA `(.L_x_0) ;  /* 0xfffffffc00fc7947 */ /* 0x000fc0000383ffff */
[----:B------:R-:W-:-:S00]  /*0120*/  NOP ;  /* 0x0000000000007918 */ /* 0x000fc00000000000 */
        /* <DEDUP_REMOVED lines=13> */
.L_x_1:


//--------------------- .nv.shared.reserved.0     --------------------------
	.section	.nv.shared.reserved.0,"aw",@nobits
	.weak		__nv_reservedSMEM_offset_0_alias
	.size		__nv_reservedSMEM_offset_0_alias, 0, 64
	.other		__nv_reservedSMEM_offset_0_alias,@"STO_CUDA_RESERVED_SHARED STV_DEFAULT"
__nv_reservedSMEM_offset_0_alias:
	.zero		0
	.zero		64


//--------------------- .nv.global                --------------------------
	.section	.nv.global,"aw",@nobits
	.align	4
.nv.global:
	.type		vector_c,@object
	.size		vector_c,(vector_a - vector_c)
	.other		vector_c,@"STV_DEFAULT STO_CUDA_MANAGED"
vector_c:
	.zero		8192
	.type		vector_a,@object
	.size		vector_a,(vector_b - vector_a)
	.other		vector_a,@"STV_DEFAULT STO_CUDA_MANAGED"
vector_a:
	.zero		8192
	.type		vector_b,@object
	.size		vector_b,(.L_1 - vector_b)
	.other		vector_b,@"STV_DEFAULT STO_CUDA_MANAGED"
vector_b:
	.zero		8192
.L_1:


//--------------------- .nv.constant0._Z3addPiS_S_ --------------------------
	.section	.nv.constant0._Z3addPiS_S_,"a",@progbits
	.sectionflags	@""
	.align	4
.nv.constant0._Z3addPiS_S_:
	.zero		920


//--------------------- SYMBOLS --------------------------

	.type		.nv.reservedSmem.offset0,@object
	.size		.nv.reservedSmem.offset0,0x4
